//
// Generated by NVIDIA NVVM Compiler
//
// Compiler Build ID: CL-36424714
// Cuda compilation tools, release 13.0, V13.0.88
// Based on NVVM 20.0.0
//

.version 9.0
.target sm_100
.address_size 64

	// .globl	_Z22count_byte_frequenciesPKiiiPi

.visible .entry _Z22count_byte_frequenciesPKiiiPi(
	.param .u64 .ptr .align 1 _Z22count_byte_frequenciesPKiiiPi_param_0,
	.param .u32 _Z22count_byte_frequenciesPKiiiPi_param_1,
	.param .u32 _Z22count_byte_frequenciesPKiiiPi_param_2,
	.param .u64 .ptr .align 1 _Z22count_byte_frequenciesPKiiiPi_param_3
)
{
	.reg .pred 	%p<2>;
	.reg .b32 	%r<13>;
	.reg .b64 	%rd<10>;

	ld.param.u64 	%rd1, [_Z22count_byte_frequenciesPKiiiPi_param_0];
	ld.param.u32 	%r3, [_Z22count_byte_frequenciesPKiiiPi_param_1];
	ld.param.u32 	%r2, [_Z22count_byte_frequenciesPKiiiPi_param_2];
	ld.param.u64 	%rd2, [_Z22count_byte_frequenciesPKiiiPi_param_3];
	mov.u32 	%r4, %ctaid.x;
	mov.u32 	%r5, %ntid.x;
	mov.u32 	%r6, %tid.x;
	mad.lo.s32 	%r1, %r4, %r5, %r6;
	setp.ge.s32 	%p1, %r1, %r3;
	@%p1 bra 	$L__BB0_2;
	cvta.to.global.u64 	%rd3, %rd1;
	cvta.to.global.u64 	%rd4, %rd2;
	mul.wide.s32 	%rd5, %r1, 4;
	add.s64 	%rd6, %rd3, %rd5;
	ld.global.u32 	%r7, [%rd6];
	shl.b32 	%r8, %r2, 3;
	sub.s32 	%r9, 24, %r8;
	shr.s32 	%r10, %r7, %r9;
	shl.b32 	%r11, %r10, 2;
	cvt.u64.u32 	%rd7, %r11;
	and.b64  	%rd8, %rd7, 1020;
	add.s64 	%rd9, %rd4, %rd8;
	atom.global.add.u32 	%r12, [%rd9], 1;
$L__BB0_2:
	ret;

}
	// .globl	_Z11filter_dataPKiiiiPi
.visible .entry _Z11filter_dataPKiiiiPi(
	.param .u64 .ptr .align 1 _Z11filter_dataPKiiiiPi_param_0,
	.param .u32 _Z11filter_dataPKiiiiPi_param_1,
	.param .u32 _Z11filter_dataPKiiiiPi_param_2,
	.param .u32 _Z11filter_dataPKiiiiPi_param_3,
	.param .u64 .ptr .align 1 _Z11filter_dataPKiiiiPi_param_4
)
{
	.reg .pred 	%p<3>;
	.reg .b32 	%r<15>;
	.reg .b64 	%rd<11>;

	ld.param.u64 	%rd2, [_Z11filter_dataPKiiiiPi_param_0];
	ld.param.u32 	%r2, [_Z11filter_dataPKiiiiPi_param_1];
	ld.param.u32 	%r3, [_Z11filter_dataPKiiiiPi_param_2];
	ld.param.u32 	%r4, [_Z11filter_dataPKiiiiPi_param_3];
	ld.param.u64 	%rd3, [_Z11filter_dataPKiiiiPi_param_4];
	mov.u32 	%r5, %ctaid.x;
	mov.u32 	%r6, %ntid.x;
	mov.u32 	%r7, %tid.x;
	mad.lo.s32 	%r1, %r5, %r6, %r7;
	setp.ge.s32 	%p1, %r1, %r2;
	@%p1 bra 	$L__BB1_3;
	cvta.to.global.u64 	%rd4, %rd2;
	mul.wide.s32 	%rd5, %r1, 4;
	add.s64 	%rd1, %rd4, %rd5;
	ld.global.u32 	%r8, [%rd1];
	shl.b32 	%r9, %r3, 3;
	sub.s32 	%r10, 24, %r9;
	shr.s32 	%r11, %r8, %r10;
	and.b32  	%r12, %r11, 255;
	setp.ne.s32 	%p2, %r12, %r4;
	@%p2 bra 	$L__BB1_3;
	cvta.to.global.u64 	%rd6, %rd3;
	mul.wide.s32 	%rd7, %r2, 4;
	add.s64 	%rd8, %rd6, %rd7;
	atom.global.add.u32 	%r13, [%rd8], 1;
	ld.global.u32 	%r14, [%rd1];
	mul.wide.s32 	%rd9, %r13, 4;
	add.s64 	%rd10, %rd6, %rd9;
	st.global.u32 	[%rd10], %r14;
$L__BB1_3:
	ret;

}


// ===== COMPILED SASS (sm_100) =====

	.target	sm_100

	.elftype	@"ET_EXEC"


//--------------------- .note.nv.tkinfo           --------------------------
	.section	.note.nv.tkinfo,"",@"SHT_NOTE"
	.sectionflags	@"SHF_NOTE_NV_TKINFO"
	.tkinfo
        /*0018*/ 	.word	0x00000002
        /*0030*/ 	.string	""
        /*0030*/ 	.string	"ptxas"
        /*0030*/ 	.string	"Cuda compilation tools, release 13.0, V13.0.88"
        /*0030*/ 	.string	"Build cuda_13.0.r13.0/compiler.36424714_0"
        /*0030*/ 	.string	"-arch sm_100 -m 64 "



//--------------------- .note.nv.cuinfo           --------------------------
	.section	.note.nv.cuinfo,"",@"SHT_NOTE"
	.sectionflags	@"SHF_NOTE_NV_CUINFO"
        /*0018*/ 	.short	0x0002
        /*001a*/ 	.short	0x0064
        /*001c*/ 	.short	0x0082
	.zero		2


//--------------------- .nv.info                  --------------------------
	.section	.nv.info,"",@"SHT_CUDA_INFO"
	.align	4


	//----- nvinfo : EIATTR_REGCOUNT
	.align		4
        /*0000*/ 	.byte	0x04, 0x2f
        /*0002*/ 	.short	(.L_1 - .L_0)
	.align		4
.L_0:
        /*0004*/ 	.word	index@(_Z22count_byte_frequenciesPKiiiPi)
        /*0008*/ 	.word	0x0000000a


	//----- nvinfo : EIATTR_FRAME_SIZE
	.align		4
.L_1:
        /*000c*/ 	.byte	0x04, 0x11
        /*000e*/ 	.short	(.L_3 - .L_2)
	.align		4
.L_2:
        /*0010*/ 	.word	index@(_Z22count_byte_frequenciesPKiiiPi)
        /*0014*/ 	.word	0x00000000


	//----- nvinfo : EIATTR_REGCOUNT
	.align		4
.L_3:
        /*0018*/ 	.byte	0x04, 0x2f
        /*001a*/ 	.short	(.L_5 - .L_4)
	.align		4
.L_4:
        /*001c*/ 	.word	index@(_Z11filter_dataPKiiiiPi)
        /*0020*/ 	.word	0x0000000e


	//----- nvinfo : EIATTR_FRAME_SIZE
	.align		4
.L_5:
        /*0024*/ 	.byte	0x04, 0x11
        /*0026*/ 	.short	(.L_7 - .L_6)
	.align		4
.L_6:
        /*0028*/ 	.word	index@(_Z11filter_dataPKiiiiPi)
        /*002c*/ 	.word	0x00000000


	//----- nvinfo : EIATTR_MIN_STACK_SIZE
	.align		4
.L_7:
        /*0030*/ 	.byte	0x04, 0x12
        /*0032*/ 	.short	(.L_9 - .L_8)
	.align		4
.L_8:
        /*0034*/ 	.word	index@(_Z11filter_dataPKiiiiPi)
        /*0038*/ 	.word	0x00000000


	//----- nvinfo : EIATTR_MIN_STACK_SIZE
	.align		4
.L_9:
        /*003c*/ 	.byte	0x04, 0x12
        /*003e*/ 	.short	(.L_11 - .L_10)
	.align		4
.L_10:
        /*0040*/ 	.word	index@(_Z22count_byte_frequenciesPKiiiPi)
        /*0044*/ 	.word	0x00000000
.L_11:


//--------------------- .nv.compat                --------------------------
	.section	.nv.compat,"",@"SHT_CUDA_COMPAT_INFO"
	.align	4
        /*0000*/ 	.byte	0x02, 0x09, 0x00, 0x00, 0x02, 0x02, 0x01, 0x00, 0x02, 0x05, 0x05, 0x00, 0x03, 0x07, 0x01, 0x01
        /*0010*/ 	.byte	0x02, 0x03, 0x00, 0x00, 0x02, 0x06, 0x01, 0x00, 0x04, 0x0b, 0x08, 0x00, 0x09, 0x00, 0x00, 0x00
        /*0020*/ 	.byte	0x00, 0x00, 0x00, 0x00


//--------------------- .nv.info._Z11filter_dataPKiiiiPi --------------------------
	.section	.nv.info._Z11filter_dataPKiiiiPi,"",@"SHT_CUDA_INFO"
	.sectionflags	@""
	.align	4


	//----- nvinfo : EIATTR_CUDA_API_VERSION
	.align		4
        /*0000*/ 	.byte	0x04, 0x37
        /*0002*/ 	.short	(.L_13 - .L_12)
.L_12:
        /*0004*/ 	.word	0x00000082


	//----- nvinfo : EIATTR_KPARAM_INFO
	.align		4
.L_13:
        /*0008*/ 	.byte	0x04, 0x17
        /*000a*/ 	.short	(.L_15 - .L_14)
.L_14:
        /*000c*/ 	.word	0x00000000
        /*0010*/ 	.short	0x0004
        /*0012*/ 	.short	0x0018
        /*0014*/ 	.byte	0x00, 0xf5, 0x21, 0x00


	//----- nvinfo : EIATTR_KPARAM_INFO
	.align		4
.L_15:
        /*0018*/ 	.byte	0x04, 0x17
        /*001a*/ 	.short	(.L_17 - .L_16)
.L_16:
        /*001c*/ 	.word	0x00000000
        /*0020*/ 	.short	0x0003
        /*0022*/ 	.short	0x0010
        /*0024*/ 	.byte	0x00, 0xf0, 0x11, 0x00


	//----- nvinfo : EIATTR_KPARAM_INFO
	.align		4
.L_17:
        /*0028*/ 	.byte	0x04, 0x17
        /*002a*/ 	.short	(.L_19 - .L_18)
.L_18:
        /*002c*/ 	.word	0x00000000
        /*0030*/ 	.short	0x0002
        /*0032*/ 	.short	0x000c
        /*0034*/ 	.byte	0x00, 0xf0, 0x11, 0x00


	//----- nvinfo : EIATTR_KPARAM_INFO
	.align		4
.L_19:
        /*0038*/ 	.byte	0x04, 0x17
        /*003a*/ 	.short	(.L_21 - .L_20)
.L_20:
        /*003c*/ 	.word	0x00000000
        /*0040*/ 	.short	0x0001
        /*0042*/ 	.short	0x0008
        /*0044*/ 	.byte	0x00, 0xf0, 0x11, 0x00


	//----- nvinfo : EIATTR_KPARAM_INFO
	.align		4
.L_21:
        /*0048*/ 	.byte	0x04, 0x17
        /*004a*/ 	.short	(.L_23 - .L_22)
.L_22:
        /*004c*/ 	.word	0x00000000
        /*0050*/ 	.short	0x0000
        /*0052*/ 	.short	0x0000
        /*0054*/ 	.byte	0x00, 0xf5, 0x21, 0x00


	//----- nvinfo : EIATTR_SPARSE_MMA_MASK
	.align		4
.L_23:
        /*0058*/ 	.byte	0x03, 0x50
        /*005a*/ 	.short	0x0000


	//----- nvinfo : EIATTR_MAXREG_COUNT
	.align		4
        /*005c*/ 	.byte	0x03, 0x1b
        /*005e*/ 	.short	0x00ff


	//----- nvinfo : EIATTR_MERCURY_ISA_VERSION
	.align		4
        /*0060*/ 	.byte	0x03, 0x5f
        /*0062*/ 	.short	0x0101


	//----- nvinfo : EIATTR_INT_WARP_WIDE_INSTR_OFFSETS
	.align		4
        /*0064*/ 	.byte	0x04, 0x31
        /*0066*/ 	.short	(.L_25 - .L_24)


	//   ....[0]....
.L_24:
        /*0068*/ 	.word	0x00000150


	//   ....[1]....
        /*006c*/ 	.word	0x00000200


	//----- nvinfo : EIATTR_VRC_CTA_INIT_COUNT
	.align		4
.L_25:
        /*0070*/ 	.byte	0x02, 0x4a
	.zero		1
	.zero		1


	//----- nvinfo : EIATTR_EXIT_INSTR_OFFSETS
	.align		4
        /*0074*/ 	.byte	0x04, 0x1c
        /*0076*/ 	.short	(.L_27 - .L_26)


	//   ....[0]....
.L_26:
        /*0078*/ 	.word	0x00000070


	//   ....[1]....
        /*007c*/ 	.word	0x00000130


	//   ....[2]....
        /*0080*/ 	.word	0x00000240


	//----- nvinfo : EIATTR_CBANK_PARAM_SIZE
	.align		4
.L_27:
        /*0084*/ 	.byte	0x03, 0x19
        /*0086*/ 	.short	0x0020


	//----- nvinfo : EIATTR_PARAM_CBANK
	.align		4
        /*0088*/ 	.byte	0x04, 0x0a
        /*008a*/ 	.short	(.L_29 - .L_28)
	.align		4
.L_28:
        /*008c*/ 	.word	index@(.nv.constant0._Z11filter_dataPKiiiiPi)
        /*0090*/ 	.short	0x0380
        /*0092*/ 	.short	0x0020


	//----- nvinfo : EIATTR_SW_WAR
	.align		4
.L_29:
        /*0094*/ 	.byte	0x04, 0x36
        /*0096*/ 	.short	(.L_31 - .L_30)
.L_30:
        /*0098*/ 	.word	0x00000008
.L_31:


//--------------------- .nv.info._Z22count_byte_frequenciesPKiiiPi --------------------------
	.section	.nv.info._Z22count_byte_frequenciesPKiiiPi,"",@"SHT_CUDA_INFO"
	.sectionflags	@""
	.align	4


	//----- nvinfo : EIATTR_CUDA_API_VERSION
	.align		4
        /*0000*/ 	.byte	0x04, 0x37
        /*0002*/ 	.short	(.L_33 - .L_32)
.L_32:
        /*0004*/ 	.word	0x00000082


	//----- nvinfo : EIATTR_KPARAM_INFO
	.align		4
.L_33:
        /*0008*/ 	.byte	0x04, 0x17
        /*000a*/ 	.short	(.L_35 - .L_34)
.L_34:
        /*000c*/ 	.word	0x00000000
        /*0010*/ 	.short	0x0003
        /*0012*/ 	.short	0x0010
        /*0014*/ 	.byte	0x00, 0xf5, 0x21, 0x00


	//----- nvinfo : EIATTR_KPARAM_INFO
	.align		4
.L_35:
        /*0018*/ 	.byte	0x04, 0x17
        /*001a*/ 	.short	(.L_37 - .L_36)
.L_36:
        /*001c*/ 	.word	0x00000000
        /*0020*/ 	.short	0x0002
        /*0022*/ 	.short	0x000c
        /*0024*/ 	.byte	0x00, 0xf0, 0x11, 0x00


	//----- nvinfo : EIATTR_KPARAM_INFO
	.align		4
.L_37:
        /*0028*/ 	.byte	0x04, 0x17
        /*002a*/ 	.short	(.L_39 - .L_38)
.L_38:
        /*002c*/ 	.word	0x00000000
        /*0030*/ 	.short	0x0001
        /*0032*/ 	.short	0x0008
        /*0034*/ 	.byte	0x00, 0xf0, 0x11, 0x00


	//----- nvinfo : EIATTR_KPARAM_INFO
	.align		4
.L_39:
        /*0038*/ 	.byte	0x04, 0x17
        /*003a*/ 	.short	(.L_41 - .L_40)
.L_40:
        /*003c*/ 	.word	0x00000000
        /*0040*/ 	.short	0x0000
        /*0042*/ 	.short	0x0000
        /*0044*/ 	.byte	0x00, 0xf5, 0x21, 0x00


	//----- nvinfo : EIATTR_SPARSE_MMA_MASK
	.align		4
.L_41:
        /*0048*/ 	.byte	0x03, 0x50
        /*004a*/ 	.short	0x0000


	//----- nvinfo : EIATTR_MAXREG_COUNT
	.align		4
        /*004c*/ 	.byte	0x03, 0x1b
        /*004e*/ 	.short	0x00ff


	//----- nvinfo : EIATTR_MERCURY_ISA_VERSION
	.align		4
        /*0050*/ 	.byte	0x03, 0x5f
        /*0052*/ 	.short	0x0101


	//----- nvinfo : EIATTR_VRC_CTA_INIT_COUNT
	.align		4
        /*0054*/ 	.byte	0x02, 0x4a
	.zero		1
	.zero		1


	//----- nvinfo : EIATTR_EXIT_INSTR_OFFSETS
	.align		4
        /*0058*/ 	.byte	0x04, 0x1c
        /*005a*/ 	.short	(.L_43 - .L_42)


	//   ....[0]....
.L_42:
        /*005c*/ 	.word	0x00000070


	//   ....[1]....
        /*0060*/ 	.word	0x00000170


	//----- nvinfo : EIATTR_CBANK_PARAM_SIZE
	.align		4
.L_43:
        /*0064*/ 	.byte	0x03, 0x19
        /*0066*/ 	.short	0x0018


	//----- nvinfo : EIATTR_PARAM_CBANK
	.align		4
        /*0068*/ 	.byte	0x04, 0x0a
        /*006a*/ 	.short	(.L_45 - .L_44)
	.align		4
.L_44:
        /*006c*/ 	.word	index@(.nv.constant0._Z22count_byte_frequenciesPKiiiPi)
        /*0070*/ 	.short	0x0380
        /*0072*/ 	.short	0x0018


	//----- nvinfo : EIATTR_SW_WAR
	.align		4
.L_45:
        /*0074*/ 	.byte	0x04, 0x36
        /*0076*/ 	.short	(.L_47 - .L_46)
.L_46:
        /*0078*/ 	.word	0x00000008
.L_47:


//--------------------- .nv.callgraph             --------------------------
	.section	.nv.callgraph,"",@"SHT_CUDA_CALLGRAPH"
	.align	4
	.sectionentsize	8
	.align		4
        /*0000*/ 	.word	0x00000000
	.align		4
        /*0004*/ 	.word	0xffffffff
	.align		4
        /*0008*/ 	.word	0x00000000
	.align		4
        /*000c*/ 	.word	0xfffffffe
	.align		4
        /*0010*/ 	.word	0x00000000
	.align		4
        /*0014*/ 	.word	0xfffffffd
	.align		4
        /*0018*/ 	.word	0x00000000
	.align		4
        /*001c*/ 	.word	0xfffffffc


//--------------------- .text._Z11filter_dataPKiiiiPi --------------------------
	.section	.text._Z11filter_dataPKiiiiPi,"ax",@progbits
	.align	128
        .global         _Z11filter_dataPKiiiiPi
        .type           _Z11filter_dataPKiiiiPi,@function
        .size           _Z11filter_dataPKiiiiPi,(.L_x_2 - _Z11filter_dataPKiiiiPi)
        .other          _Z11filter_dataPKiiiiPi,@"STO_CUDA_ENTRY STV_DEFAULT"
_Z11filter_dataPKiiiiPi:
.text._Z11filter_dataPKiiiiPi:
[----:B------:R-:W-:Y:S01]  /*0000*/  LDC R1, c[0x0][0x37c] ;  /* 0x0000df00ff017b82 */ /* 0x000fe20000000800 */
[----:B------:R-:W0:Y:S07]  /*0010*/  S2R R0, SR_TID.X ;  /* 0x0000000000007919 */ /* 0x000e2e0000002100 */
[----:B------:R-:W0:Y:S08]  /*0020*/  S2UR UR4, SR_CTAID.X ;  /* 0x00000000000479c3 */ /* 0x000e300000002500 */
[----:B------:R-:W0:Y:S08]  /*0030*/  LDC R5, c[0x0][0x360] ;  /* 0x0000d800ff057b82 */ /* 0x000e300000000800 */
[----:B------:R-:W1:Y:S01]  /*0040*/  LDC R4, c[0x0][0x388] ;  /* 0x0000e200ff047b82 */ /* 0x000e620000000800 */
[----:B0-----:R-:W-:-:S05]  /*0050*/  IMAD R5, R5, UR4, R0 ;  /* 0x0000000405057c24 */ /* 0x001fca000f8e0200 */
[----:B-1----:R-:W-:-:S13]  /*0060*/  ISETP.GE.AND P0, PT, R5, R4, PT ;  /* 0x000000040500720c */ /* 0x002fda0003f06270 */
[----:B------:R-:W-:Y:S05]  /*0070*/  @P0 EXIT ;  /* 0x000000000000094d */ /* 0x000fea0003800000 */
[----:B------:R-:W0:Y:S01]  /*0080*/  LDC.64 R2, c[0x0][0x380] ;  /* 0x0000e000ff027b82 */ /* 0x000e220000000a00 */
[----:B------:R-:W1:Y:S01]  /*0090*/  LDCU.64 UR6, c[0x0][0x358] ;  /* 0x00006b00ff0677ac */ /* 0x000e620008000a00 */
[----:B------:R-:W2:Y:S01]  /*00a0*/  LDCU UR4, c[0x0][0x38c] ;  /* 0x00007180ff0477ac */ /* 0x000ea20008000800 */
[----:B------:R-:W3:Y:S01]  /*00b0*/  LDCU UR5, c[0x0][0x390] ;  /* 0x00007200ff0577ac */ /* 0x000ee20008000800 */
[----:B0-----:R-:W-:-:S05]  /*00c0*/  IMAD.WIDE R2, R5, 0x4, R2 ;  /* 0x0000000405027825 */ /* 0x001fca00078e0202 */
[----:B-1----:R-:W4:Y:S01]  /*00d0*/  LDG.E R0, desc[UR6][R2.64] ;  /* 0x0000000602007981 */ /* 0x002f22000c1e1900 */
[----:B--2---:R-:W-:-:S04]  /*00e0*/  UIADD3 UR4, UPT, UPT, -UR4, URZ, URZ ;  /* 0x000000ff04047290 */ /* 0x004fc8000fffe1ff */
[----:B------:R-:W-:-:S06]  /*00f0*/  ULEA UR4, UR4, 0x18, 0x3 ;  /* 0x0000001804047891 */ /* 0x000fcc000f8e18ff */
[----:B----4-:R-:W-:-:S04]  /*0100*/  SHF.R.S32.HI R0, RZ, UR4, R0 ;  /* 0x00000004ff007c19 */ /* 0x010fc80008011400 */
[----:B------:R-:W-:-:S04]  /*0110*/  LOP3.LUT R0, R0, 0xff, RZ, 0xc0, !PT ;  /* 0x000000ff00007812 */ /* 0x000fc800078ec0ff */
[----:B---3--:R-:W-:-:S13]  /*0120*/  ISETP.NE.AND P0, PT, R0, UR5, PT ;  /* 0x0000000500007c0c */ /* 0x008fda000bf05270 */
[----:B------:R-:W-:Y:S05]  /*0130*/  @P0 EXIT ;  /* 0x000000000000094d */ /* 0x000fea0003800000 */
[----:B------:R-:W0:Y:S01]  /*0140*/  S2R R5, SR_LANEID ;  /* 0x0000000000057919 */ /* 0x000e220000000000 */
[----:B------:R-:W-:Y:S01]  /*0150*/  VOTEU.ANY UR4, UPT, PT ;  /* 0x0000000000047886 */ /* 0x000fe200038e0100 */
[----:B------:R-:W1:Y:S01]  /*0160*/  LDC.64 R6, c[0x0][0x398] ;  /* 0x0000e600ff067b82 */ /* 0x000e620000000a00 */
[----:B------:R-:W0:Y:S08]  /*0170*/  FLO.U32 R0, UR4 ;  /* 0x0000000400007d00 */ /* 0x000e3000080e0000 */
[----:B------:R-:W2:Y:S01]  /*0180*/  POPC R11, UR4 ;  /* 0x00000004000b7d09 */ /* 0x000ea20008000000 */
[----:B0-----:R-:W-:Y:S01]  /*0190*/  ISETP.EQ.U32.AND P0, PT, R0, R5, PT ;  /* 0x000000050000720c */ /* 0x001fe20003f02070 */
[----:B-1----:R-:W-:-:S12]  /*01a0*/  IMAD.WIDE R4, R4, 0x4, R6 ;  /* 0x0000000404047825 */ /* 0x002fd800078e0206 */
[----:B--2---:R-:W2:Y:S04]  /*01b0*/  @P0 ATOMG.E.ADD.STRONG.GPU PT, R5, desc[UR6][R4.64], R11 ;  /* 0x8000000b040509a8 */ /* 0x004ea800081ef106 */
[----:B------:R-:W3:Y:S01]  /*01c0*/  LDG.E R3, desc[UR6][R2.64] ;  /* 0x0000000602037981 */ /* 0x000ee2000c1e1900 */
[----:B------:R-:W0:Y:S02]  /*01d0*/  S2R R8, SR_LTMASK ;  /* 0x0000000000087919 */ /* 0x000e240000003900 */
[----:B0-----:R-:W-:-:S06]  /*01e0*/  LOP3.LUT R8, R8, UR4, RZ, 0xc0, !PT ;  /* 0x0000000408087c12 */ /* 0x001fcc000f8ec0ff */
[----:B------:R-:W0:Y:S01]  /*01f0*/  POPC R8, R8 ;  /* 0x0000000800087309 */ /* 0x000e220000000000 */
[----:B--2---:R-:W0:Y:S02]  /*0200*/  SHFL.IDX PT, R9, R5, R0, 0x1f ;  /* 0x00001f0005097589 */ /* 0x004e2400000e0000 */
[----:B0-----:R-:W-:-:S04]  /*0210*/  IMAD.IADD R9, R9, 0x1, R8 ;  /* 0x0000000109097824 */ /* 0x001fc800078e0208 */
[----:B------:R-:W-:-:S05]  /*0220*/  IMAD.WIDE R6, R9, 0x4, R6 ;  /* 0x0000000409067825 */ /* 0x000fca00078e0206 */
[----:B---3--:R-:W-:Y:S01]  /*0230*/  STG.E desc[UR6][R6.64], R3 ;  /* 0x0000000306007986 */ /* 0x008fe2000c101906 */
[----:B------:R-:W-:Y:S05]  /*0240*/  EXIT ;  /* 0x000000000000794d */ /* 0x000fea0003800000 */
.L_x_0:
[----:B------:R-:W-:-:S00]  /*0250*/  BRA `(.L_x_0) ;  /* 0xfffffffc00fc7947 */ /* 0x000fc0000383ffff */
[----:B------:R-:W-:-:S00]  /*0260*/  NOP ;  /* 0x0000000000007918 */ /* 0x000fc00000000000 */
        /* <DEDUP_REMOVED lines=9> */
.L_x_2:


//--------------------- .text._Z22count_byte_frequenciesPKiiiPi --------------------------
	.section	.text._Z22count_byte_frequenciesPKiiiPi,"ax",@progbits
	.align	128
        .global         _Z22count_byte_frequenciesPKiiiPi
        .type           _Z22count_byte_frequenciesPKiiiPi,@function
        .size           _Z22count_byte_frequenciesPKiiiPi,(.L_x_3 - _Z22count_byte_frequenciesPKiiiPi)
        .other          _Z22count_byte_frequenciesPKiiiPi,@"STO_CUDA_ENTRY STV_DEFAULT"
_Z22count_byte_frequenciesPKiiiPi:
.text._Z22count_byte_frequenciesPKiiiPi:
[----:B------:R-:W-:Y:S01]  /*0000*/  LDC R1, c[0x0][0x37c] ;  /* 0x0000df00ff017b82 */ /* 0x000fe20000000800 */
[----:B------:R-:W0:Y:S07]  /*0010*/  S2R R0, SR_TID.X ;  /* 0x0000000000007919 */ /* 0x000e2e0000002100 */
[----:B------:R-:W0:Y:S01]  /*0020*/  S2UR UR4, SR_CTAID.X ;  /* 0x00000000000479c3 */ /* 0x000e220000002500 */
[----:B------:R-:W1:Y:S07]  /*0030*/  LDCU UR5, c[0x0][0x388] ;  /* 0x00007100ff0577ac */ /* 0x000e6e0008000800 */
[----:B------:R-:W0:Y:S02]  /*0040*/  LDC R5, c[0x0][0x360] ;  /* 0x0000d800ff057b82 */ /* 0x000e240000000800 */
[----:B0-----:R-:W-:-:S05]  /*0050*/  IMAD R5, R5, UR4, R0 ;  /* 0x0000000405057c24 */ /* 0x001fca000f8e0200 */
[----:B-1----:R-:W-:-:S13]  /*0060*/  ISETP.GE.AND P0, PT, R5, UR5, PT ;  /* 0x0000000505007c0c */ /* 0x002fda000bf06270 */
[----:B------:R-:W-:Y:S05]  /*0070*/  @P0 EXIT ;  /* 0x000000000000094d */ /* 0x000fea0003800000 */
[----:B------:R-:W0:Y:S01]  /*0080*/  LDC.64 R2, c[0x0][0x380] ;  /* 0x0000e000ff027b82 */ /* 0x000e220000000a00 */
[----:B------:R-:W1:Y:S01]  /*0090*/  LDCU.64 UR6, c[0x0][0x358] ;  /* 0x00006b00ff0677ac */ /* 0x000e620008000a00 */
[----:B------:R-:W2:Y:S01]  /*00a0*/  LDCU UR4, c[0x0][0x38c] ;  /* 0x00007180ff0477ac */ /* 0x000ea20008000800 */
[----:B------:R-:W3:Y:S01]  /*00b0*/  LDCU.64 UR8, c[0x0][0x390] ;  /* 0x00007200ff0877ac */ /* 0x000ee20008000a00 */
[----:B0-----:R-:W-:-:S06]  /*00c0*/  IMAD.WIDE R2, R5, 0x4, R2 ;  /* 0x0000000405027825 */ /* 0x001fcc00078e0202 */
[----:B-1----:R-:W4:Y:S01]  /*00d0*/  LDG.E R2, desc[UR6][R2.64] ;  /* 0x0000000602027981 */ /* 0x002f22000c1e1900 */
[----:B--2---:R-:W-:Y:S01]  /*00e0*/  UIADD3 UR4, UPT, UPT, -UR4, URZ, URZ ;  /* 0x000000ff04047290 */ /* 0x004fe2000fffe1ff */
[----:B------:R-:W-:-:S03]  /*00f0*/  IMAD.MOV.U32 R7, RZ, RZ, 0x1 ;  /* 0x00000001ff077424 */ /* 0x000fc600078e00ff */
[----:B------:R-:W-:-:S06]  /*0100*/  ULEA UR4, UR4, 0x18, 0x3 ;  /* 0x0000001804047891 */ /* 0x000fcc000f8e18ff */
[----:B----4-:R-:W-:-:S05]  /*0110*/  SHF.R.S32.HI R0, RZ, UR4, R2 ;  /* 0x00000004ff007c19 */ /* 0x010fca0008011402 */
[----:B------:R-:W-:-:S05]  /*0120*/  IMAD.SHL.U32 R0, R0, 0x4, RZ ;  /* 0x0000000400007824 */ /* 0x000fca00078e00ff */
[----:B------:R-:W-:-:S04]  /*0130*/  LOP3.LUT R0, R0, 0x3fc, RZ, 0xc0, !PT ;  /* 0x000003fc00007812 */ /* 0x000fc800078ec0ff */
[----:B---3--:R-:W-:-:S04]  /*0140*/  IADD3 R4, P0, PT, R0, UR8, RZ ;  /* 0x0000000800047c10 */ /* 0x008fc8000ff1e0ff */
[----:B------:R-:W-:-:S05]  /*0150*/  IADD3.X R5, PT, PT, RZ, UR9, RZ, P0, !PT ;  /* 0x00000009ff057c10 */ /* 0x000fca00087fe4ff */
[----:B------:R-:W-:Y:S01]  /*0160*/  REDG.E.ADD.STRONG.GPU desc[UR6][R4.64], R7 ;  /* 0x000000070400798e */ /* 0x000fe2000c12e106 */
[----:B------:R-:W-:Y:S05]  /*0170*/  EXIT ;  /* 0x000000000000794d */ /* 0x000fea0003800000 */
.L_x_1:
        /* <DEDUP_REMOVED lines=16> */
.L_x_3:


//--------------------- .nv.shared.reserved.0     --------------------------
	.section	.nv.shared.reserved.0,"aw",@nobits
	.weak		__nv_reservedSMEM_offset_0_alias
	.size		__nv_reservedSMEM_offset_0_alias, 0, 64
	.other		__nv_reservedSMEM_offset_0_alias,@"STO_CUDA_RESERVED_SHARED STV_DEFAULT"
__nv_reservedSMEM_offset_0_alias:
	.zero		0
	.zero		64


//--------------------- .nv.constant0._Z11filter_dataPKiiiiPi --------------------------
	.section	.nv.constant0._Z11filter_dataPKiiiiPi,"a",@progbits
	.sectionflags	@""
	.align	4
.nv.constant0._Z11filter_dataPKiiiiPi:
	.zero		928


//--------------------- .nv.constant0._Z22count_byte_frequenciesPKiiiPi --------------------------
	.section	.nv.constant0._Z22count_byte_frequenciesPKiiiPi,"a",@progbits
	.sectionflags	@""
	.align	4
.nv.constant0._Z22count_byte_frequenciesPKiiiPi:
	.zero		920


//--------------------- SYMBOLS --------------------------

	.type		.nv.reservedSmem.offset0,@object
	.size		.nv.reservedSmem.offset0,0x4
